	.headerflags	@"EF_CUDA_TEXMODE_UNIFIED EF_CUDA_64BIT_ADDRESS EF_CUDA_ACCELERATORS EF_CUDA_SM90 EF_CUDA_VIRTUAL_SM(EF_CUDA_SM90)"
	.elftype	@"ET_EXEC"


//--------------------- .nv.info                  --------------------------
	.section	.nv.info,"",@"SHT_CUDA_INFO"
	.align	4


	//----- nvinfo : EIATTR_REGCOUNT
	.align		4
        /*0000*/ 	.byte	0x04, 0x2f
        /*0002*/ 	.short	(.L_1 - .L_0)
	.align		4
.L_0:
        /*0004*/ 	.word	index@(triton_poi_fused_convolution_leaky_relu_0)
        /*0008*/ 	.word	0x00000010


	//----- nvinfo : EIATTR_MIN_STACK_SIZE
	.align		4
.L_1:
        /*000c*/ 	.byte	0x04, 0x12
        /*000e*/ 	.short	(.L_3 - .L_2)
	.align		4
.L_2:
        /*0010*/ 	.word	index@(triton_poi_fused_convolution_leaky_relu_0)
        /*0014*/ 	.word	0x00000000


	//----- nvinfo : EIATTR_FRAME_SIZE
	.align		4
.L_3:
        /*0018*/ 	.byte	0x04, 0x11
        /*001a*/ 	.short	(.L_5 - .L_4)
	.align		4
.L_4:
        /*001c*/ 	.word	index@(triton_poi_fused_convolution_leaky_relu_0)
        /*0020*/ 	.word	0x00000000


	//----- nvinfo : EIATTR_MIN_STACK_SIZE
	.align		4
.L_5:
        /*0024*/ 	.byte	0x04, 0x12
        /*0026*/ 	.short	(.L_7 - .L_6)
	.align		4
.L_6:
        /*0028*/ 	.word	index@(triton_poi_fused_convolution_leaky_relu_0)
        /*002c*/ 	.word	0x00000000
.L_7:


//--------------------- .nv.info.triton_poi_fused_convolution_leaky_relu_0 --------------------------
	.section	.nv.info.triton_poi_fused_convolution_leaky_relu_0,"",@"SHT_CUDA_INFO"
	.sectionflags	@""
	.align	4


	//----- nvinfo : EIATTR_CUDA_API_VERSION
	.align		4
        /*0000*/ 	.byte	0x04, 0x37
        /*0002*/ 	.short	(.L_9 - .L_8)
.L_8:
        /*0004*/ 	.word	0x0000007c


	//----- nvinfo : EIATTR_KPARAM_INFO
	.align		4
.L_9:
        /*0008*/ 	.byte	0x04, 0x17
        /*000a*/ 	.short	(.L_11 - .L_10)
.L_10:
        /*000c*/ 	.word	0x00000000
        /*0010*/ 	.short	0x0002
        /*0012*/ 	.short	0x0010
        /*0014*/ 	.byte	0x00, 0xf0, 0x11, 0x00


	//----- nvinfo : EIATTR_KPARAM_INFO
	.align		4
.L_11:
        /*0018*/ 	.byte	0x04, 0x17
        /*001a*/ 	.short	(.L_13 - .L_12)
.L_12:
        /*001c*/ 	.word	0x00000000
        /*0020*/ 	.short	0x0001
        /*0022*/ 	.short	0x0008
        /*0024*/ 	.byte	0x00, 0xf4, 0x21, 0x00


	//----- nvinfo : EIATTR_KPARAM_INFO
	.align		4
.L_13:
        /*0028*/ 	.byte	0x04, 0x17
        /*002a*/ 	.short	(.L_15 - .L_14)
.L_14:
        /*002c*/ 	.word	0x00000000
        /*0030*/ 	.short	0x0000
        /*0032*/ 	.short	0x0000
        /*0034*/ 	.byte	0x00, 0xf4, 0x21, 0x00


	//----- nvinfo : EIATTR_SPARSE_MMA_MASK
	.align		4
.L_15:
        /*0038*/ 	.byte	0x03, 0x50
        /*003a*/ 	.short	0x0000


	//----- nvinfo : EIATTR_MAXREG_COUNT
	.align		4
        /*003c*/ 	.byte	0x03, 0x1b
        /*003e*/ 	.short	0x00ff


	//----- nvinfo : EIATTR_EXIT_INSTR_OFFSETS
	.align		4
        /*0040*/ 	.byte	0x04, 0x1c
        /*0042*/ 	.short	(.L_17 - .L_16)


	//   ....[0]....
.L_16:
        /*0044*/ 	.word	0x00000280


	//   ....[1]....
        /*0048*/ 	.word	0x000002a0


	//----- nvinfo : EIATTR_REQNTID
	.align		4
.L_17:
        /*004c*/ 	.byte	0x04, 0x10
        /*004e*/ 	.short	(.L_19 - .L_18)
.L_18:
        /*0050*/ 	.word	0x00000080
        /*0054*/ 	.word	0x00000001
        /*0058*/ 	.word	0x00000001


	//----- nvinfo : EIATTR_CBANK_PARAM_SIZE
	.align		4
.L_19:
        /*005c*/ 	.byte	0x03, 0x19
        /*005e*/ 	.short	0x0014


	//----- nvinfo : EIATTR_PARAM_CBANK
	.align		4
        /*0060*/ 	.byte	0x04, 0x0a
        /*0062*/ 	.short	(.L_21 - .L_20)
	.align		4
.L_20:
        /*0064*/ 	.word	index@(.nv.constant0.triton_poi_fused_convolution_leaky_relu_0)
        /*0068*/ 	.short	0x0210
        /*006a*/ 	.short	0x0014


	//----- nvinfo : EIATTR_SW_WAR
	.align		4
.L_21:
        /*006c*/ 	.byte	0x04, 0x36
        /*006e*/ 	.short	(.L_23 - .L_22)
.L_22:
        /*0070*/ 	.word	0x00000008
.L_23:


//--------------------- .nv.callgraph             --------------------------
	.section	.nv.callgraph,"",@"SHT_CUDA_CALLGRAPH"
	.align	4
	.sectionentsize	8
	.align		4
        /*0000*/ 	.word	0x00000000
	.align		4
        /*0004*/ 	.word	0xffffffff
	.align		4
        /*0008*/ 	.word	0x00000000
	.align		4
        /*000c*/ 	.word	0xfffffffe
	.align		4
        /*0010*/ 	.word	0x00000000
	.align		4
        /*0014*/ 	.word	0xfffffffd
	.align		4
        /*0018*/ 	.word	0x00000000
	.align		4
        /*001c*/ 	.word	0xfffffffc


//--------------------- .text.triton_poi_fused_convolution_leaky_relu_0 --------------------------
	.section	.text.triton_poi_fused_convolution_leaky_relu_0,"ax",@progbits
	.align	128
        .global         triton_poi_fused_convolution_leaky_relu_0
        .type           triton_poi_fused_convolution_leaky_relu_0,@function
        .size           triton_poi_fused_convolution_leaky_relu_0,(.L_x_1 - triton_poi_fused_convolution_leaky_relu_0)
        .other          triton_poi_fused_convolution_leaky_relu_0,@"STO_CUDA_ENTRY STV_DEFAULT"
triton_poi_fused_convolution_leaky_relu_0:
.text.triton_poi_fused_convolution_leaky_relu_0:
[----:B------:R-:W0:Y:S02]  /*0000*/  LDC R1, c[0x0][0x28] ;  /* 0x00000a00ff017b82 */ /* 0x000e240000000800 */
[----:B------:R-:W1:Y:S01]  /*0010*/  S2R R0, SR_TID.X ;  /* 0x0000000000007919 */ /* 0x000e620000002100 */
[----:B------:R-:W2:Y:S01]  /*0020*/  LDC.64 R2, c[0x0][0x218] ;  /* 0x00008600ff027b82 */ /* 0x000ea20000000a00 */
[----:B------:R-:W-:Y:S01]  /*0030*/  ULDC.64 UR4, c[0x0][0x208] ;  /* 0x0000820000047ab9 */ /* 0x000fe20000000a00 */
[----:B------:R-:W3:Y:S01]  /*0040*/  S2R R9, SR_CTAID.X ;  /* 0x0000000000097919 */ /* 0x000ee20000002500 */
[----:B-1----:R-:W-:-:S05]  /*0050*/  IMAD.SHL.U32 R0, R0, 0x2, RZ ;  /* 0x0000000200007824 */ /* 0x002fca00078e00ff */
[----:B------:R-:W-:-:S05]  /*0060*/  LOP3.LUT R0, R0, 0xfe, RZ, 0xc0, !PT ;  /* 0x000000fe00007812 */ /* 0x000fca00078ec0ff */
[----:B---3--:R-:W-:-:S04]  /*0070*/  IMAD R9, R9, 0x100, R0 ;  /* 0x0000010009097824 */ /* 0x008fc800078e0200 */
[C---:B------:R-:W-:Y:S01]  /*0080*/  IMAD.HI R4, R9.reuse, 0x38e38e39, RZ ;  /* 0x38e38e3909047827 */ /* 0x040fe200078e02ff */
[----:B------:R-:W-:-:S03]  /*0090*/  ISETP.GE.AND P2, PT, R9, 0x900, PT ;  /* 0x000009000900780c */ /* 0x000fc60003f46270 */
[----:B------:R-:W-:Y:S01]  /*00a0*/  VIADD R0, R9, 0x1 ;  /* 0x0000000109007836 */ /* 0x000fe20000000000 */
[----:B------:R-:W-:-:S03]  /*00b0*/  SHF.R.S32.HI R5, RZ, 0x1, R4 ;  /* 0x00000001ff057819 */ /* 0x000fc60000011404 */
[----:B------:R-:W-:Y:S01]  /*00c0*/  IMAD.HI R6, R0, 0x38e38e39, RZ ;  /* 0x38e38e3900067827 */ /* 0x000fe200078e02ff */
[----:B------:R-:W-:Y:S02]  /*00d0*/  LEA.HI R0, R4, R5, RZ, 0x1 ;  /* 0x0000000504007211 */ /* 0x000fe400078f08ff */
[----:B------:R-:W1:Y:S02]  /*00e0*/  LDC.64 R4, c[0x0][0x210] ;  /* 0x00008400ff047b82 */ /* 0x000e640000000a00 */
[----:B------:R-:W-:Y:S02]  /*00f0*/  SHF.R.S32.HI R7, RZ, 0x1, R6 ;  /* 0x00000001ff077819 */ /* 0x000fe40000011406 */
[----:B------:R-:W-:Y:S02]  /*0100*/  SHF.R.S32.HI R11, RZ, 0x1f, R0 ;  /* 0x0000001fff0b7819 */ /* 0x000fe40000011400 */
[----:B------:R-:W-:Y:S02]  /*0110*/  LEA.HI R7, R6, R7, RZ, 0x1 ;  /* 0x0000000706077211 */ /* 0x000fe400078f08ff */
[----:B------:R-:W-:-:S02]  /*0120*/  LEA.HI R11, R11, R0, RZ, 0x6 ;  /* 0x000000000b0b7211 */ /* 0x000fc400078f30ff */
[----:B------:R-:W-:Y:S02]  /*0130*/  SHF.R.S32.HI R6, RZ, 0x1f, R7 ;  /* 0x0000001fff067819 */ /* 0x000fe40000011407 */
[----:B------:R-:W-:Y:S02]  /*0140*/  LOP3.LUT R11, R11, 0xffffffc0, RZ, 0xc0, !PT ;  /* 0xffffffc00b0b7812 */ /* 0x000fe400078ec0ff */
[----:B------:R-:W-:Y:S02]  /*0150*/  LEA.HI R6, R6, R7, RZ, 0x6 ;  /* 0x0000000706067211 */ /* 0x000fe400078f30ff */
[----:B------:R-:W-:Y:S01]  /*0160*/  IADD3 R11, R0, -R11, RZ ;  /* 0x8000000b000b7210 */ /* 0x000fe20007ffe0ff */
[----:B------:R-:W-:Y:S01]  /*0170*/  HFMA2.MMA R0, -RZ, RZ, 0, 0 ;  /* 0x00000000ff007435 */ /* 0x000fe200000001ff */
[----:B------:R-:W-:-:S05]  /*0180*/  LOP3.LUT R6, R6, 0xffffffc0, RZ, 0xc0, !PT ;  /* 0xffffffc006067812 */ /* 0x000fca00078ec0ff */
[----:B------:R-:W-:Y:S02]  /*0190*/  IMAD.IADD R13, R7, 0x1, -R6 ;  /* 0x00000001070d7824 */ /* 0x000fe400078e0a06 */
[----:B--2---:R-:W-:-:S04]  /*01a0*/  IMAD.WIDE R6, R11, 0x4, R2 ;  /* 0x000000040b067825 */ /* 0x004fc800078e0202 */
[----:B-1----:R-:W-:Y:S01]  /*01b0*/  IMAD.WIDE R4, R9, 0x4, R4 ;  /* 0x0000000409047825 */ /* 0x002fe200078e0204 */
[----:B------:R-:W-:-:S03]  /*01c0*/  CS2R R8, SRZ ;  /* 0x0000000000087805 */ /* 0x000fc6000001ff00 */
[----:B------:R-:W-:Y:S02]  /*01d0*/  IMAD.MOV.U32 R11, RZ, RZ, RZ ;  /* 0x000000ffff0b7224 */ /* 0x000fe400078e00ff */
[----:B------:R-:W-:Y:S01]  /*01e0*/  IMAD.WIDE R2, R13, 0x4, R2 ;  /* 0x000000040d027825 */ /* 0x000fe200078e0202 */
[----:B------:R-:W2:Y:S04]  /*01f0*/  @!P2 LDG.E.64 R8, desc[UR4][R4.64] ;  /* 0x000000040408a981 */ /* 0x000ea8000c1e1b00 */
[----:B------:R-:W2:Y:S04]  /*0200*/  @!P2 LDG.E.EL R11, desc[UR4][R6.64] ;  /* 0x00000004060ba981 */ /* 0x000ea8000c2e1900 */
[----:B------:R-:W3:Y:S01]  /*0210*/  @!P2 LDG.E.EL R0, desc[UR4][R2.64] ;  /* 0x000000040200a981 */ /* 0x000ee2000c2e1900 */
[----:B--2---:R-:W-:-:S02]  /*0220*/  FSETP.GT.AND P0, PT, R8, -R11, PT ;  /* 0x8000000b0800720b */ /* 0x004fc40003f04000 */
[----:B---3--:R-:W-:Y:S01]  /*0230*/  FSETP.GT.AND P1, PT, R9, -R0, PT ;  /* 0x800000000900720b */ /* 0x008fe20003f24000 */
[----:B------:R-:W-:Y:S01]  /*0240*/  FADD R8, R11, R8 ;  /* 0x000000080b087221 */ /* 0x000fe20000000000 */
[----:B------:R-:W-:-:S09]  /*0250*/  FADD R9, R0, R9 ;  /* 0x0000000900097221 */ /* 0x000fd20000000000 */
[----:B------:R-:W-:Y:S02]  /*0260*/  @!P0 FMUL R8, R8, 0.20000000298023223877 ;  /* 0x3e4ccccd08088820 */ /* 0x000fe40000400000 */
[----:B------:R-:W-:Y:S01]  /*0270*/  @!P1 FMUL R9, R9, 0.20000000298023223877 ;  /* 0x3e4ccccd09099820 */ /* 0x000fe20000400000 */
[----:B------:R-:W-:Y:S06]  /*0280*/  @P2 EXIT ;  /* 0x000000000000294d */ /* 0x000fec0003800000 */
[----:B------:R-:W-:Y:S01]  /*0290*/  STG.E.64 desc[UR4][R4.64], R8 ;  /* 0x0000000804007986 */ /* 0x000fe2000c101b04 */
[----:B------:R-:W-:Y:S05]  /*02a0*/  EXIT ;  /* 0x000000000000794d */ /* 0x000fea0003800000 */
.L_x_0:
[----:B------:R-:W-:-:S00]  /*02b0*/  BRA `(.L_x_0) ;  /* 0xfffffffc00fc7947 */ /* 0x000fc0000383ffff */
[----:B------:R-:W-:-:S00]  /*02c0*/  NOP ;  /* 0x0000000000007918 */ /* 0x000fc00000000000 */
        /* <DEDUP_REMOVED lines=11> */
.L_x_1:


//--------------------- .nv.constant0.triton_poi_fused_convolution_leaky_relu_0 --------------------------
	.section	.nv.constant0.triton_poi_fused_convolution_leaky_relu_0,"a",@progbits
	.sectionflags	@""
	.align	4
.nv.constant0.triton_poi_fused_convolution_leaky_relu_0:
	.zero		548
